	.headerflags	@"EF_CUDA_TEXMODE_UNIFIED EF_CUDA_64BIT_ADDRESS EF_CUDA_ACCELERATORS EF_CUDA_SM90 EF_CUDA_VIRTUAL_SM(EF_CUDA_SM90)"
	.elftype	@"ET_EXEC"


//--------------------- .nv.info                  --------------------------
	.section	.nv.info,"",@"SHT_CUDA_INFO"
	.align	4


	//----- nvinfo : EIATTR_REGCOUNT
	.align		4
        /*0000*/ 	.byte	0x04, 0x2f
        /*0002*/ 	.short	(.L_1 - .L_0)
	.align		4
.L_0:
        /*0004*/ 	.word	index@(triton_poi_fused_add_leaky_relu_1)
        /*0008*/ 	.word	0x00000010


	//----- nvinfo : EIATTR_MIN_STACK_SIZE
	.align		4
.L_1:
        /*000c*/ 	.byte	0x04, 0x12
        /*000e*/ 	.short	(.L_3 - .L_2)
	.align		4
.L_2:
        /*0010*/ 	.word	index@(triton_poi_fused_add_leaky_relu_1)
        /*0014*/ 	.word	0x00000000


	//----- nvinfo : EIATTR_FRAME_SIZE
	.align		4
.L_3:
        /*0018*/ 	.byte	0x04, 0x11
        /*001a*/ 	.short	(.L_5 - .L_4)
	.align		4
.L_4:
        /*001c*/ 	.word	index@(triton_poi_fused_add_leaky_relu_1)
        /*0020*/ 	.word	0x00000000


	//----- nvinfo : EIATTR_MIN_STACK_SIZE
	.align		4
.L_5:
        /*0024*/ 	.byte	0x04, 0x12
        /*0026*/ 	.short	(.L_7 - .L_6)
	.align		4
.L_6:
        /*0028*/ 	.word	index@(triton_poi_fused_add_leaky_relu_1)
        /*002c*/ 	.word	0x00000000
.L_7:


//--------------------- .nv.info.triton_poi_fused_add_leaky_relu_1 --------------------------
	.section	.nv.info.triton_poi_fused_add_leaky_relu_1,"",@"SHT_CUDA_INFO"
	.sectionflags	@""
	.align	4


	//----- nvinfo : EIATTR_CUDA_API_VERSION
	.align		4
        /*0000*/ 	.byte	0x04, 0x37
        /*0002*/ 	.short	(.L_9 - .L_8)
.L_8:
        /*0004*/ 	.word	0x0000007c


	//----- nvinfo : EIATTR_KPARAM_INFO
	.align		4
.L_9:
        /*0008*/ 	.byte	0x04, 0x17
        /*000a*/ 	.short	(.L_11 - .L_10)
.L_10:
        /*000c*/ 	.word	0x00000000
        /*0010*/ 	.short	0x0003
        /*0012*/ 	.short	0x0018
        /*0014*/ 	.byte	0x00, 0xf0, 0x11, 0x00


	//----- nvinfo : EIATTR_KPARAM_INFO
	.align		4
.L_11:
        /*0018*/ 	.byte	0x04, 0x17
        /*001a*/ 	.short	(.L_13 - .L_12)
.L_12:
        /*001c*/ 	.word	0x00000000
        /*0020*/ 	.short	0x0002
        /*0022*/ 	.short	0x0010
        /*0024*/ 	.byte	0x00, 0xf4, 0x21, 0x00


	//----- nvinfo : EIATTR_KPARAM_INFO
	.align		4
.L_13:
        /*0028*/ 	.byte	0x04, 0x17
        /*002a*/ 	.short	(.L_15 - .L_14)
.L_14:
        /*002c*/ 	.word	0x00000000
        /*0030*/ 	.short	0x0001
        /*0032*/ 	.short	0x0008
        /*0034*/ 	.byte	0x00, 0xf4, 0x21, 0x00


	//----- nvinfo : EIATTR_KPARAM_INFO
	.align		4
.L_15:
        /*0038*/ 	.byte	0x04, 0x17
        /*003a*/ 	.short	(.L_17 - .L_16)
.L_16:
        /*003c*/ 	.word	0x00000000
        /*0040*/ 	.short	0x0000
        /*0042*/ 	.short	0x0000
        /*0044*/ 	.byte	0x00, 0xf4, 0x21, 0x00


	//----- nvinfo : EIATTR_SPARSE_MMA_MASK
	.align		4
.L_17:
        /*0048*/ 	.byte	0x03, 0x50
        /*004a*/ 	.short	0x0000


	//----- nvinfo : EIATTR_MAXREG_COUNT
	.align		4
        /*004c*/ 	.byte	0x03, 0x1b
        /*004e*/ 	.short	0x00ff


	//----- nvinfo : EIATTR_EXIT_INSTR_OFFSETS
	.align		4
        /*0050*/ 	.byte	0x04, 0x1c
        /*0052*/ 	.short	(.L_19 - .L_18)


	//   ....[0]....
.L_18:
        /*0054*/ 	.word	0x000001d0


	//   ....[1]....
        /*0058*/ 	.word	0x000001f0


	//----- nvinfo : EIATTR_REQNTID
	.align		4
.L_19:
        /*005c*/ 	.byte	0x04, 0x10
        /*005e*/ 	.short	(.L_21 - .L_20)
.L_20:
        /*0060*/ 	.word	0x00000080
        /*0064*/ 	.word	0x00000001
        /*0068*/ 	.word	0x00000001


	//----- nvinfo : EIATTR_CBANK_PARAM_SIZE
	.align		4
.L_21:
        /*006c*/ 	.byte	0x03, 0x19
        /*006e*/ 	.short	0x001c


	//----- nvinfo : EIATTR_PARAM_CBANK
	.align		4
        /*0070*/ 	.byte	0x04, 0x0a
        /*0072*/ 	.short	(.L_23 - .L_22)
	.align		4
.L_22:
        /*0074*/ 	.word	index@(.nv.constant0.triton_poi_fused_add_leaky_relu_1)
        /*0078*/ 	.short	0x0210
        /*007a*/ 	.short	0x001c


	//----- nvinfo : EIATTR_SW_WAR
	.align		4
.L_23:
        /*007c*/ 	.byte	0x04, 0x36
        /*007e*/ 	.short	(.L_25 - .L_24)
.L_24:
        /*0080*/ 	.word	0x00000008
.L_25:


//--------------------- .nv.callgraph             --------------------------
	.section	.nv.callgraph,"",@"SHT_CUDA_CALLGRAPH"
	.align	4
	.sectionentsize	8
	.align		4
        /*0000*/ 	.word	0x00000000
	.align		4
        /*0004*/ 	.word	0xffffffff
	.align		4
        /*0008*/ 	.word	0x00000000
	.align		4
        /*000c*/ 	.word	0xfffffffe
	.align		4
        /*0010*/ 	.word	0x00000000
	.align		4
        /*0014*/ 	.word	0xfffffffd
	.align		4
        /*0018*/ 	.word	0x00000000
	.align		4
        /*001c*/ 	.word	0xfffffffc


//--------------------- .text.triton_poi_fused_add_leaky_relu_1 --------------------------
	.section	.text.triton_poi_fused_add_leaky_relu_1,"ax",@progbits
	.align	128
        .global         triton_poi_fused_add_leaky_relu_1
        .type           triton_poi_fused_add_leaky_relu_1,@function
        .size           triton_poi_fused_add_leaky_relu_1,(.L_x_1 - triton_poi_fused_add_leaky_relu_1)
        .other          triton_poi_fused_add_leaky_relu_1,@"STO_CUDA_ENTRY STV_DEFAULT"
triton_poi_fused_add_leaky_relu_1:
.text.triton_poi_fused_add_leaky_relu_1:
[----:B------:R-:W0:Y:S02]  /*0000*/  LDC R1, c[0x0][0x28] ;  /* 0x00000a00ff017b82 */ /* 0x000e240000000800 */
[----:B------:R-:W1:Y:S01]  /*0010*/  S2R R0, SR_TID.X ;  /* 0x0000000000007919 */ /* 0x000e620000002100 */
[----:B------:R-:W2:Y:S01]  /*0020*/  LDC.64 R4, c[0x0][0x218] ;  /* 0x00008600ff047b82 */ /* 0x000ea20000000a00 */
[----:B------:R-:W-:Y:S02]  /*0030*/  CS2R R10, SRZ ;  /* 0x00000000000a7805 */ /* 0x000fe4000001ff00 */
[----:B------:R-:W-:Y:S01]  /*0040*/  CS2R R8, SRZ ;  /* 0x0000000000087805 */ /* 0x000fe2000001ff00 */
[----:B------:R-:W3:Y:S01]  /*0050*/  S2R R7, SR_CTAID.X ;  /* 0x0000000000077919 */ /* 0x000ee20000002500 */
[----:B------:R-:W-:Y:S01]  /*0060*/  ULDC.64 UR4, c[0x0][0x208] ;  /* 0x0000820000047ab9 */ /* 0x000fe20000000a00 */
[----:B------:R-:W-:Y:S02]  /*0070*/  ULDC.64 UR6, c[0x0][0x220] ;  /* 0x0000880000067ab9 */ /* 0x000fe40000000a00 */
[----:B------:R-:W4:Y:S01]  /*0080*/  LDC.64 R2, c[0x0][0x210] ;  /* 0x00008400ff027b82 */ /* 0x000f220000000a00 */
[----:B-1----:R-:W-:-:S05]  /*0090*/  IMAD.SHL.U32 R0, R0, 0x2, RZ ;  /* 0x0000000200007824 */ /* 0x002fca00078e00ff */
[----:B------:R-:W-:-:S05]  /*00a0*/  LOP3.LUT R0, R0, 0xfe, RZ, 0xc0, !PT ;  /* 0x000000fe00007812 */ /* 0x000fca00078ec0ff */
[----:B---3--:R-:W-:-:S04]  /*00b0*/  IMAD R7, R7, 0x100, R0 ;  /* 0x0000010007077824 */ /* 0x008fc800078e0200 */
[C---:B--2---:R-:W-:Y:S01]  /*00c0*/  IMAD.WIDE R4, R7.reuse, 0x4, R4 ;  /* 0x0000000407047825 */ /* 0x044fe200078e0204 */
[----:B------:R-:W-:-:S03]  /*00d0*/  ISETP.GE.AND P2, PT, R7, 0x100, PT ;  /* 0x000001000700780c */ /* 0x000fc60003f46270 */
[----:B----4-:R-:W-:-:S10]  /*00e0*/  IMAD.WIDE R2, R7, 0x4, R2 ;  /* 0x0000000407027825 */ /* 0x010fd400078e0202 */
[----:B------:R-:W2:Y:S04]  /*00f0*/  @!P2 LDG.E.64 R10, desc[UR4][R4.64] ;  /* 0x00000004040aa981 */ /* 0x000ea8000c1e1b00 */
[----:B------:R-:W2:Y:S01]  /*0100*/  @!P2 LDG.E.64 R8, desc[UR4][R2.64] ;  /* 0x000000040208a981 */ /* 0x000ea2000c1e1b00 */
[----:B------:R-:W-:-:S04]  /*0110*/  IADD3 R6, P3, R7, UR6, RZ ;  /* 0x0000000607067c10 */ /* 0x000fc8000ff7e0ff */
[----:B------:R-:W-:Y:S02]  /*0120*/  LEA.HI.X.SX32 R7, R7, UR7, 0x1, P3 ;  /* 0x0000000707077c11 */ /* 0x000fe400098f0eff */
[----:B--2---:R-:W-:Y:S01]  /*0130*/  FSETP.GT.AND P1, PT, R8, -R10, PT ;  /* 0x8000000a0800720b */ /* 0x004fe20003f24000 */
[----:B------:R-:W-:Y:S01]  /*0140*/  FADD R8, R10, R8 ;  /* 0x000000080a087221 */ /* 0x000fe20000000000 */
[----:B------:R-:W-:Y:S01]  /*0150*/  FSETP.GT.AND P0, PT, R9, -R11, PT ;  /* 0x8000000b0900720b */ /* 0x000fe20003f04000 */
[----:B------:R-:W-:Y:S01]  /*0160*/  FADD R9, R11, R9 ;  /* 0x000000090b097221 */ /* 0x000fe20000000000 */
[----:B------:R-:W-:Y:S02]  /*0170*/  SEL R0, RZ, 0x1, !P1 ;  /* 0x00000001ff007807 */ /* 0x000fe40004800000 */
[----:B------:R-:W-:-:S05]  /*0180*/  SEL R13, RZ, 0x100, !P0 ;  /* 0x00000100ff0d7807 */ /* 0x000fca0004000000 */
[----:B------:R-:W-:Y:S02]  /*0190*/  IMAD.IADD R13, R0, 0x1, R13 ;  /* 0x00000001000d7824 */ /* 0x000fe400078e020d */
[----:B------:R-:W-:Y:S02]  /*01a0*/  @!P1 FMUL R8, R8, 0.20000000298023223877 ;  /* 0x3e4ccccd08089820 */ /* 0x000fe40000400000 */
[----:B------:R-:W-:Y:S01]  /*01b0*/  @!P0 FMUL R9, R9, 0.20000000298023223877 ;  /* 0x3e4ccccd09098820 */ /* 0x000fe20000400000 */
[----:B------:R1:W-:Y:S01]  /*01c0*/  @!P2 STG.E.U16 desc[UR4][R6.64], R13 ;  /* 0x0000000d0600a986 */ /* 0x0003e2000c101504 */
[----:B------:R-:W-:Y:S05]  /*01d0*/  @P2 EXIT ;  /* 0x000000000000294d */ /* 0x000fea0003800000 */
[----:B------:R-:W-:Y:S01]  /*01e0*/  STG.E.64 desc[UR4][R2.64], R8 ;  /* 0x0000000802007986 */ /* 0x000fe2000c101b04 */
[----:B------:R-:W-:Y:S05]  /*01f0*/  EXIT ;  /* 0x000000000000794d */ /* 0x000fea0003800000 */
.L_x_0:
[----:B------:R-:W-:-:S00]  /*0200*/  BRA `(.L_x_0) ;  /* 0xfffffffc00fc7947 */ /* 0x000fc0000383ffff */
[----:B------:R-:W-:-:S00]  /*0210*/  NOP ;  /* 0x0000000000007918 */ /* 0x000fc00000000000 */
        /* <DEDUP_REMOVED lines=14> */
.L_x_1:


//--------------------- .nv.constant0.triton_poi_fused_add_leaky_relu_1 --------------------------
	.section	.nv.constant0.triton_poi_fused_add_leaky_relu_1,"a",@progbits
	.sectionflags	@""
	.align	4
.nv.constant0.triton_poi_fused_add_leaky_relu_1:
	.zero		556
